	.headerflags	@"EF_CUDA_TEXMODE_UNIFIED EF_CUDA_64BIT_ADDRESS EF_CUDA_ACCELERATORS EF_CUDA_SM90 EF_CUDA_VIRTUAL_SM(EF_CUDA_SM90)"
	.elftype	@"ET_EXEC"


//--------------------- .nv.info                  --------------------------
	.section	.nv.info,"",@"SHT_CUDA_INFO"
	.align	4


	//----- nvinfo : EIATTR_REGCOUNT
	.align		4
        /*0000*/ 	.byte	0x04, 0x2f
        /*0002*/ 	.short	(.L_1 - .L_0)
	.align		4
.L_0:
        /*0004*/ 	.word	index@(triton_poi_fused_native_group_norm_silu_4)
        /*0008*/ 	.word	0x00000020


	//----- nvinfo : EIATTR_MIN_STACK_SIZE
	.align		4
.L_1:
        /*000c*/ 	.byte	0x04, 0x12
        /*000e*/ 	.short	(.L_3 - .L_2)
	.align		4
.L_2:
        /*0010*/ 	.word	index@(triton_poi_fused_native_group_norm_silu_4)
        /*0014*/ 	.word	0x00000000


	//----- nvinfo : EIATTR_FRAME_SIZE
	.align		4
.L_3:
        /*0018*/ 	.byte	0x04, 0x11
        /*001a*/ 	.short	(.L_5 - .L_4)
	.align		4
.L_4:
        /*001c*/ 	.word	index@(triton_poi_fused_native_group_norm_silu_4)
        /*0020*/ 	.word	0x00000000


	//----- nvinfo : EIATTR_MIN_STACK_SIZE
	.align		4
.L_5:
        /*0024*/ 	.byte	0x04, 0x12
        /*0026*/ 	.short	(.L_7 - .L_6)
	.align		4
.L_6:
        /*0028*/ 	.word	index@(triton_poi_fused_native_group_norm_silu_4)
        /*002c*/ 	.word	0x00000000
.L_7:


//--------------------- .nv.info.triton_poi_fused_native_group_norm_silu_4 --------------------------
	.section	.nv.info.triton_poi_fused_native_group_norm_silu_4,"",@"SHT_CUDA_INFO"
	.sectionflags	@""
	.align	4


	//----- nvinfo : EIATTR_CUDA_API_VERSION
	.align		4
        /*0000*/ 	.byte	0x04, 0x37
        /*0002*/ 	.short	(.L_9 - .L_8)
.L_8:
        /*0004*/ 	.word	0x0000007c


	//----- nvinfo : EIATTR_KPARAM_INFO
	.align		4
.L_9:
        /*0008*/ 	.byte	0x04, 0x17
        /*000a*/ 	.short	(.L_11 - .L_10)
.L_10:
        /*000c*/ 	.word	0x00000000
        /*0010*/ 	.short	0x0007
        /*0012*/ 	.short	0x0038
        /*0014*/ 	.byte	0x00, 0xf0, 0x11, 0x00


	//----- nvinfo : EIATTR_KPARAM_INFO
	.align		4
.L_11:
        /*0018*/ 	.byte	0x04, 0x17
        /*001a*/ 	.short	(.L_13 - .L_12)
.L_12:
        /*001c*/ 	.word	0x00000000
        /*0020*/ 	.short	0x0006
        /*0022*/ 	.short	0x0030
        /*0024*/ 	.byte	0x00, 0xf4, 0x21, 0x00


	//----- nvinfo : EIATTR_KPARAM_INFO
	.align		4
.L_13:
        /*0028*/ 	.byte	0x04, 0x17
        /*002a*/ 	.short	(.L_15 - .L_14)
.L_14:
        /*002c*/ 	.word	0x00000000
        /*0030*/ 	.short	0x0005
        /*0032*/ 	.short	0x0028
        /*0034*/ 	.byte	0x00, 0xf4, 0x21, 0x00


	//----- nvinfo : EIATTR_KPARAM_INFO
	.align		4
.L_15:
        /*0038*/ 	.byte	0x04, 0x17
        /*003a*/ 	.short	(.L_17 - .L_16)
.L_16:
        /*003c*/ 	.word	0x00000000
        /*0040*/ 	.short	0x0004
        /*0042*/ 	.short	0x0020
        /*0044*/ 	.byte	0x00, 0xf4, 0x21, 0x00


	//----- nvinfo : EIATTR_KPARAM_INFO
	.align		4
.L_17:
        /*0048*/ 	.byte	0x04, 0x17
        /*004a*/ 	.short	(.L_19 - .L_18)
.L_18:
        /*004c*/ 	.word	0x00000000
        /*0050*/ 	.short	0x0003
        /*0052*/ 	.short	0x0018
        /*0054*/ 	.byte	0x00, 0xf4, 0x21, 0x00


	//----- nvinfo : EIATTR_KPARAM_INFO
	.align		4
.L_19:
        /*0058*/ 	.byte	0x04, 0x17
        /*005a*/ 	.short	(.L_21 - .L_20)
.L_20:
        /*005c*/ 	.word	0x00000000
        /*0060*/ 	.short	0x0002
        /*0062*/ 	.short	0x0010
        /*0064*/ 	.byte	0x00, 0xf4, 0x21, 0x00


	//----- nvinfo : EIATTR_KPARAM_INFO
	.align		4
.L_21:
        /*0068*/ 	.byte	0x04, 0x17
        /*006a*/ 	.short	(.L_23 - .L_22)
.L_22:
        /*006c*/ 	.word	0x00000000
        /*0070*/ 	.short	0x0001
        /*0072*/ 	.short	0x0008
        /*0074*/ 	.byte	0x00, 0xf4, 0x21, 0x00


	//----- nvinfo : EIATTR_KPARAM_INFO
	.align		4
.L_23:
        /*0078*/ 	.byte	0x04, 0x17
        /*007a*/ 	.short	(.L_25 - .L_24)
.L_24:
        /*007c*/ 	.word	0x00000000
        /*0080*/ 	.short	0x0000
        /*0082*/ 	.short	0x0000
        /*0084*/ 	.byte	0x00, 0xf4, 0x21, 0x00


	//----- nvinfo : EIATTR_SPARSE_MMA_MASK
	.align		4
.L_25:
        /*0088*/ 	.byte	0x03, 0x50
        /*008a*/ 	.short	0x0000


	//----- nvinfo : EIATTR_MAXREG_COUNT
	.align		4
        /*008c*/ 	.byte	0x03, 0x1b
        /*008e*/ 	.short	0x00ff


	//----- nvinfo : EIATTR_EXIT_INSTR_OFFSETS
	.align		4
        /*0090*/ 	.byte	0x04, 0x1c
        /*0092*/ 	.short	(.L_27 - .L_26)


	//   ....[0]....
.L_26:
        /*0094*/ 	.word	0x00000c10


	//----- nvinfo : EIATTR_REQNTID
	.align		4
.L_27:
        /*0098*/ 	.byte	0x04, 0x10
        /*009a*/ 	.short	(.L_29 - .L_28)
.L_28:
        /*009c*/ 	.word	0x00000080
        /*00a0*/ 	.word	0x00000001
        /*00a4*/ 	.word	0x00000001


	//----- nvinfo : EIATTR_CBANK_PARAM_SIZE
	.align		4
.L_29:
        /*00a8*/ 	.byte	0x03, 0x19
        /*00aa*/ 	.short	0x003c


	//----- nvinfo : EIATTR_PARAM_CBANK
	.align		4
        /*00ac*/ 	.byte	0x04, 0x0a
        /*00ae*/ 	.short	(.L_31 - .L_30)
	.align		4
.L_30:
        /*00b0*/ 	.word	index@(.nv.constant0.triton_poi_fused_native_group_norm_silu_4)
        /*00b4*/ 	.short	0x0210
        /*00b6*/ 	.short	0x003c


	//----- nvinfo : EIATTR_SW_WAR
	.align		4
.L_31:
        /*00b8*/ 	.byte	0x04, 0x36
        /*00ba*/ 	.short	(.L_33 - .L_32)
.L_32:
        /*00bc*/ 	.word	0x00000008
.L_33:


//--------------------- .nv.callgraph             --------------------------
	.section	.nv.callgraph,"",@"SHT_CUDA_CALLGRAPH"
	.align	4
	.sectionentsize	8
	.align		4
        /*0000*/ 	.word	0x00000000
	.align		4
        /*0004*/ 	.word	0xffffffff
	.align		4
        /*0008*/ 	.word	0x00000000
	.align		4
        /*000c*/ 	.word	0xfffffffe
	.align		4
        /*0010*/ 	.word	0x00000000
	.align		4
        /*0014*/ 	.word	0xfffffffd
	.align		4
        /*0018*/ 	.word	0x00000000
	.align		4
        /*001c*/ 	.word	0xfffffffc


//--------------------- .text.triton_poi_fused_native_group_norm_silu_4 --------------------------
	.section	.text.triton_poi_fused_native_group_norm_silu_4,"ax",@progbits
	.align	128
        .global         triton_poi_fused_native_group_norm_silu_4
        .type           triton_poi_fused_native_group_norm_silu_4,@function
        .size           triton_poi_fused_native_group_norm_silu_4,(.L_x_1 - triton_poi_fused_native_group_norm_silu_4)
        .other          triton_poi_fused_native_group_norm_silu_4,@"STO_CUDA_ENTRY STV_DEFAULT"
triton_poi_fused_native_group_norm_silu_4:
.text.triton_poi_fused_native_group_norm_silu_4:
[----:B------:R-:W-:Y:S01]  /*0000*/  LDC R1, c[0x0][0x28] ;  /* 0x00000a00ff017b82 */ /* 0x000fe20000000800 */
[----:B------:R-:W1:Y:S07]  /*0010*/  S2R R0, SR_TID.X ;  /* 0x0000000000007919 */ /* 0x000e6e0000002100 */
[----:B------:R-:W2:Y:S01]  /*0020*/  LDC.64 R12, c[0x0][0x218] ;  /* 0x00008600ff0c7b82 */ /* 0x000ea20000000a00 */
[----:B------:R-:W-:Y:S01]  /*0030*/  ULDC.64 UR4, c[0x0][0x208] ;  /* 0x0000820000047ab9 */ /* 0x000fe20000000a00 */
[----:B------:R-:W3:Y:S06]  /*0040*/  S2R R3, SR_CTAID.X ;  /* 0x0000000000037919 */ /* 0x000eec0000002500 */
[----:B------:R-:W4:Y:S08]  /*0050*/  LDC.64 R16, c[0x0][0x220] ;  /* 0x00008800ff107b82 */ /* 0x000f300000000a00 */
[----:B------:R-:W5:Y:S08]  /*0060*/  LDC.64 R18, c[0x0][0x228] ;  /* 0x00008a00ff127b82 */ /* 0x000f700000000a00 */
[----:B------:R-:W5:Y:S01]  /*0070*/  LDC.64 R14, c[0x0][0x230] ;  /* 0x00008c00ff0e7b82 */ /* 0x000f620000000a00 */
[----:B-1----:R-:W-:-:S07]  /*0080*/  SHF.L.U32 R0, R0, 0x2, RZ ;  /* 0x0000000200007819 */ /* 0x002fce00000006ff */
[----:B------:R-:W1:Y:S01]  /*0090*/  LDC.64 R28, c[0x0][0x238] ;  /* 0x00008e00ff1c7b82 */ /* 0x000e620000000a00 */
[----:B------:R-:W-:-:S04]  /*00a0*/  LOP3.LUT R0, R0, 0x1fc, RZ, 0xc0, !PT ;  /* 0x000001fc00007812 */ /* 0x000fc800078ec0ff */
[----:B---3--:R-:W-:-:S05]  /*00b0*/  LEA R0, R3, R0, 0xa ;  /* 0x0000000003007211 */ /* 0x008fca00078e50ff */
[----:B--2---:R-:W-:-:S04]  /*00c0*/  IMAD.WIDE R12, R0, 0x4, R12 ;  /* 0x00000004000c7825 */ /* 0x004fc800078e020c */
[----:B----4-:R-:W-:Y:S01]  /*00d0*/  IMAD.WIDE R16, R0, 0x4, R16 ;  /* 0x0000000400107825 */ /* 0x010fe200078e0210 */
[----:B------:R-:W2:Y:S04]  /*00e0*/  LDG.E.128 R8, desc[UR4][R12.64] ;  /* 0x000000040c087981 */ /* 0x000ea8000c1e1d00 */
[----:B------:R-:W2:Y:S01]  /*00f0*/  LDG.E.128 R4, desc[UR4][R16.64] ;  /* 0x0000000410047981 */ /* 0x000ea2000c1e1d00 */
[----:B------:R-:W-:Y:S02]  /*0100*/  SHF.R.S32.HI R2, RZ, 0x15, R3 ;  /* 0x00000015ff027819 */ /* 0x000fe40000011403 */
[----:B------:R-:W-:Y:S02]  /*0110*/  IADD3 R23, R0, 0x200, RZ ;  /* 0x0000020000177810 */ /* 0x000fe40007ffe0ff */
[----:B------:R-:W-:-:S04]  /*0120*/  SGXT R2, R2, 0x1 ;  /* 0x000000010202781a */ /* 0x000fc80000000200 */
[CC--:B------:R-:W-:Y:S02]  /*0130*/  LEA.HI R25, R2.reuse, R0.reuse, RZ, 0xc ;  /* 0x0000000002197211 */ /* 0x0c0fe400078f60ff */
[C---:B------:R-:W-:Y:S02]  /*0140*/  LEA.HI R21, R2.reuse, R0, RZ, 0xe ;  /* 0x0000000002157211 */ /* 0x040fe400078f70ff */
[----:B------:R-:W-:Y:S02]  /*0150*/  SHF.R.S32.HI R25, RZ, 0xc, R25 ;  /* 0x0000000cff197819 */ /* 0x000fe40000011419 */
[C---:B------:R-:W-:Y:S02]  /*0160*/  LEA.HI R3, R2.reuse, R23, RZ, 0xc ;  /* 0x0000001702037211 */ /* 0x040fe400078f60ff */
[----:B------:R-:W-:Y:S02]  /*0170*/  LEA.HI R20, R25, R25, RZ, 0x7 ;  /* 0x0000001919147211 */ /* 0x000fe400078f38ff */
[----:B------:R-:W-:-:S02]  /*0180*/  LEA.HI R23, R2, R23, RZ, 0xe ;  /* 0x0000001702177211 */ /* 0x000fc400078f70ff */
[----:B------:R-:W-:Y:S02]  /*0190*/  LOP3.LUT R20, R20, 0xffffff80, RZ, 0xc0, !PT ;  /* 0xffffff8014147812 */ /* 0x000fe400078ec0ff */
[----:B------:R-:W-:Y:S02]  /*01a0*/  SHF.R.S32.HI R21, RZ, 0xe, R21 ;  /* 0x0000000eff157819 */ /* 0x000fe40000011415 */
[----:B------:R-:W-:Y:S02]  /*01b0*/  SHF.R.S32.HI R23, RZ, 0xe, R23 ;  /* 0x0000000eff177819 */ /* 0x000fe40000011417 */
[----:B------:R-:W-:Y:S01]  /*01c0*/  IADD3 R25, R25, -R20, RZ ;  /* 0x8000001419197210 */ /* 0x000fe20007ffe0ff */
[----:B-----5:R-:W-:Y:S01]  /*01d0*/  IMAD.WIDE R26, R21, 0x4, R18 ;  /* 0x00000004151a7825 */ /* 0x020fe200078e0212 */
[----:B------:R-:W-:-:S03]  /*01e0*/  SHF.R.S32.HI R3, RZ, 0xc, R3 ;  /* 0x0000000cff037819 */ /* 0x000fc60000011403 */
[----:B0-----:R-:W-:Y:S01]  /*01f0*/  IMAD.WIDE R20, R21, 0x4, R14 ;  /* 0x0000000415147825 */ /* 0x001fe200078e020e */
[----:B------:R-:W-:-:S03]  /*0200*/  LEA.HI R2, R3, R3, RZ, 0x7 ;  /* 0x0000000303027211 */ /* 0x000fc600078f38ff */
[C---:B------:R-:W-:Y:S01]  /*0210*/  IMAD.WIDE R18, R23.reuse, 0x4, R18 ;  /* 0x0000000417127825 */ /* 0x040fe200078e0212 */
[----:B------:R-:W-:Y:S01]  /*0220*/  LOP3.LUT R2, R2, 0xffffff80, RZ, 0xc0, !PT ;  /* 0xffffff8002027812 */ /* 0x000fe200078ec0ff */
[----:B------:R-:W3:Y:S02]  /*0230*/  LDG.E.EL R21, desc[UR4][R20.64] ;  /* 0x0000000414157981 */ /* 0x000ee4000c2e1900 */
[----:B------:R-:W-:Y:S01]  /*0240*/  IMAD.WIDE R14, R23, 0x4, R14 ;  /* 0x00000004170e7825 */ /* 0x000fe200078e020e */
[----:B------:R-:W-:Y:S02]  /*0250*/  IADD3 R3, R3, -R2, RZ ;  /* 0x8000000203037210 */ /* 0x000fe40007ffe0ff */
[----:B------:R-:W4:Y:S01]  /*0260*/  LDG.E.EL R2, desc[UR4][R26.64] ;  /* 0x000000041a027981 */ /* 0x000f22000c2e1900 */
[----:B-1----:R-:W-:-:S05]  /*0270*/  IMAD.WIDE R22, R25, 0x4, R28 ;  /* 0x0000000419167825 */ /* 0x002fca00078e021c */
[----:B------:R0:W5:Y:S02]  /*0280*/  LDG.E.EL R20, desc[UR4][R22.64] ;  /* 0x0000000416147981 */ /* 0x000164000c2e1900 */
[----:B0-----:R-:W0:Y:S02]  /*0290*/  LDC.64 R22, c[0x0][0x240] ;  /* 0x00009000ff167b82 */ /* 0x001e240000000a00 */
[----:B0-----:R-:W-:-:S06]  /*02a0*/  IMAD.WIDE R24, R25, 0x4, R22 ;  /* 0x0000000419187825 */ /* 0x001fcc00078e0216 */
[----:B------:R0:W5:Y:S01]  /*02b0*/  LDG.E.EL R25, desc[UR4][R24.64] ;  /* 0x0000000418197981 */ /* 0x000162000c2e1900 */
[----:B------:R-:W-:-:S04]  /*02c0*/  IMAD.WIDE R28, R3, 0x4, R28 ;  /* 0x00000004031c7825 */ /* 0x000fc800078e021c */
[----:B------:R-:W-:Y:S02]  /*02d0*/  IMAD.WIDE R22, R3, 0x4, R22 ;  /* 0x0000000403167825 */ /* 0x000fe400078e0216 */
[----:B------:R-:W5:Y:S04]  /*02e0*/  LDG.E.EL R28, desc[UR4][R28.64] ;  /* 0x000000041c1c7981 */ /* 0x000f68000c2e1900 */
[----:B------:R-:W5:Y:S01]  /*02f0*/  LDG.E.EL R23, desc[UR4][R22.64] ;  /* 0x0000000416177981 */ /* 0x000f62000c2e1900 */
[----:B--2---:R-:W-:-:S03]  /*0300*/  FADD R27, R8, R4 ;  /* 0x00000004081b7221 */ /* 0x004fc60000000000 */
[----:B------:R-:W2:Y:S04]  /*0310*/  LDG.E.EL R4, desc[UR4][R18.64] ;  /* 0x0000000412047981 */ /* 0x000ea8000c2e1900 */
[----:B------:R1:W2:Y:S04]  /*0320*/  LDG.E.EL R8, desc[UR4][R14.64] ;  /* 0x000000040e087981 */ /* 0x0002a8000c2e1900 */
[----:B------:R-:W2:Y:S04]  /*0330*/  LDG.E.128 R16, desc[UR4][R16.64+0x800] ;  /* 0x0008000410107981 */ /* 0x000ea8000c1e1d00 */
[----:B------:R-:W2:Y:S01]  /*0340*/  LDG.E.128 R12, desc[UR4][R12.64+0x800] ;  /* 0x000800040c0c7981 */ /* 0x000ea2000c1e1d00 */
[----:B------:R-:W-:Y:S01]  /*0350*/  FADD R5, R9, R5 ;  /* 0x0000000509057221 */ /* 0x000fe20000000000 */
[----:B------:R-:W-:Y:S01]  /*0360*/  FADD R7, R11, R7 ;  /* 0x000000070b077221 */ /* 0x000fe20000000000 */
[----:B----4-:R-:W-:-:S04]  /*0370*/  FADD R26, -R2, R27 ;  /* 0x0000001b021a7221 */ /* 0x010fc80000000100 */
[----:B---3--:R-:W-:Y:S01]  /*0380*/  FMUL R3, R21, R26 ;  /* 0x0000001a15037220 */ /* 0x008fe20000400000 */
[----:B0-----:R-:W-:Y:S01]  /*0390*/  FADD R24, -R2, R5 ;  /* 0x0000000502187221 */ /* 0x001fe20000000100 */
[----:B------:R-:W-:-:S03]  /*03a0*/  FADD R5, R10, R6 ;  /* 0x000000060a057221 */ /* 0x000fc60000000000 */
[----:B------:R-:W-:Y:S01]  /*03b0*/  FMUL R24, R21, R24 ;  /* 0x0000001815187220 */ /* 0x000fe20000400000 */
[C---:B------:R-:W-:Y:S01]  /*03c0*/  FADD R6, -R2.reuse, R5 ;  /* 0x0000000502067221 */ /* 0x040fe20000000100 */
[----:B------:R-:W-:-:S03]  /*03d0*/  FADD R2, -R2, R7 ;  /* 0x0000000702027221 */ /* 0x000fc60000000100 */
[C---:B------:R-:W-:Y:S01]  /*03e0*/  FMUL R6, R21.reuse, R6 ;  /* 0x0000000615067220 */ /* 0x040fe20000400000 */
[----:B------:R-:W-:Y:S01]  /*03f0*/  FMUL R2, R21, R2 ;  /* 0x0000000215027220 */ /* 0x000fe20000400000 */
[----:B-----5:R-:W-:-:S04]  /*0400*/  FFMA R3, R20, R3, R25 ;  /* 0x0000000314037223 */ /* 0x020fc80000000019 */
[----:B------:R-:W-:-:S04]  /*0410*/  FADD R10, RZ, -R3 ;  /* 0x80000003ff0a7221 */ /* 0x000fc80000000000 */
[----:B------:R-:W-:Y:S01]  /*0420*/  FMUL R10, R10, 1.4426950216293334961 ;  /* 0x3fb8aa3b0a0a7820 */ /* 0x000fe20000400000 */
[----:B------:R-:W-:-:S04]  /*0430*/  FFMA R5, R20, R24, R25 ;  /* 0x0000001814057223 */ /* 0x000fc80000000019 */
[----:B------:R-:W-:Y:S01]  /*0440*/  FSETP.GEU.AND P4, PT, R10, -126, PT ;  /* 0xc2fc00000a00780b */ /* 0x000fe20003f8e000 */
[----:B------:R-:W-:Y:S01]  /*0450*/  FADD R11, RZ, -R5 ;  /* 0x80000005ff0b7221 */ /* 0x000fe20000000000 */
[C-C-:B------:R-:W-:Y:S01]  /*0460*/  FFMA R6, R20.reuse, R6, R25.reuse ;  /* 0x0000000614067223 */ /* 0x140fe20000000019 */
[----:B------:R-:W-:Y:S02]  /*0470*/  FFMA R7, R20, R2, R25 ;  /* 0x0000000214077223 */ /* 0x000fe40000000019 */
[----:B------:R-:W-:-:S05]  /*0480*/  FMUL R11, R11, 1.4426950216293334961 ;  /* 0x3fb8aa3b0b0b7820 */ /* 0x000fca0000400000 */
[----:B------:R-:W-:-:S03]  /*0490*/  FSETP.GEU.AND P1, PT, R11, -126, PT ;  /* 0xc2fc00000b00780b */ /* 0x000fc60003f2e000 */
[----:B------:R-:W-:-:S10]  /*04a0*/  @!P4 FMUL R10, R10, 0.5 ;  /* 0x3f0000000a0ac820 */ /* 0x000fd40000400000 */
[----:B------:R-:W-:-:S06]  /*04b0*/  @!P1 FMUL R11, R11, 0.5 ;  /* 0x3f0000000b0b9820 */ /* 0x000fcc0000400000 */
[----:B------:R-:W0:Y:S02]  /*04c0*/  MUFU.EX2 R11, R11 ;  /* 0x0000000b000b7308 */ /* 0x000e240000000800 */
[----:B0-----:R-:W-:Y:S01]  /*04d0*/  @!P1 FMUL R11, R11, R11 ;  /* 0x0000000b0b0b9220 */ /* 0x001fe20000400000 */
[----:B--2---:R-:W-:Y:S01]  /*04e0*/  FADD R9, R12, R16 ;  /* 0x000000100c097221 */ /* 0x004fe20000000000 */
[----:B------:R-:W-:Y:S01]  /*04f0*/  FADD R13, R13, R17 ;  /* 0x000000110d0d7221 */ /* 0x000fe20000000000 */
[----:B-1----:R-:W-:Y:S02]  /*0500*/  FADD R15, R15, R19 ;  /* 0x000000130f0f7221 */ /* 0x002fe40000000000 */
[C---:B------:R-:W-:Y:S01]  /*0510*/  FADD R9, -R4.reuse, R9 ;  /* 0x0000000904097221 */ /* 0x040fe20000000100 */
[----:B------:R-:W-:Y:S01]  /*0520*/  FADD R19, -R4, R13 ;  /* 0x0000000d04137221 */ /* 0x000fe20000000100 */
[----:B------:R-:W-:Y:S02]  /*0530*/  FADD R17, R14, R18 ;  /* 0x000000120e117221 */ /* 0x000fe40000000000 */
[C---:B------:R-:W-:Y:S01]  /*0540*/  FMUL R2, R8.reuse, R9 ;  /* 0x0000000908027220 */ /* 0x040fe20000400000 */
[----:B------:R-:W-:Y:S01]  /*0550*/  FMUL R9, R8, R19 ;  /* 0x0000001308097220 */ /* 0x000fe20000400000 */
[----:B------:R-:W-:Y:S01]  /*0560*/  FADD R14, RZ, -R6 ;  /* 0x80000006ff0e7221 */ /* 0x000fe20000000000 */
[----:B------:R-:W-:Y:S01]  /*0570*/  FADD R17, -R4, R17 ;  /* 0x0000001104117221 */ /* 0x000fe20000000100 */
[----:B------:R0:W1:Y:S01]  /*0580*/  MUFU.EX2 R12, R10 ;  /* 0x0000000a000c7308 */ /* 0x0000620000000800 */
[----:B------:R-:W-:Y:S01]  /*0590*/  FFMA R9, R28, R9, R23 ;  /* 0x000000091c097223 */ /* 0x000fe20000000017 */
[----:B------:R-:W-:Y:S01]  /*05a0*/  FMUL R14, R14, 1.4426950216293334961 ;  /* 0x3fb8aa3b0e0e7820 */ /* 0x000fe20000400000 */
[----:B------:R-:W-:-:S02]  /*05b0*/  FADD R15, -R4, R15 ;  /* 0x0000000f040f7221 */ /* 0x000fc40000000100 */
[----:B------:R-:W-:Y:S01]  /*05c0*/  FADD R4, RZ, -R9 ;  /* 0x80000009ff047221 */ /* 0x000fe20000000000 */
[----:B0-----:R-:W-:Y:S01]  /*05d0*/  FMUL R10, R8, R17 ;  /* 0x00000011080a7220 */ /* 0x001fe20000400000 */
[----:B------:R-:W-:Y:S01]  /*05e0*/  FSETP.GEU.AND P0, PT, R14, -126, PT ;  /* 0xc2fc00000e00780b */ /* 0x000fe20003f0e000 */
[--C-:B------:R-:W-:Y:S01]  /*05f0*/  FFMA R2, R28, R2, R23.reuse ;  /* 0x000000021c027223 */ /* 0x100fe20000000017 */
[----:B------:R-:W-:Y:S01]  /*0600*/  FMUL R15, R8, R15 ;  /* 0x0000000f080f7220 */ /* 0x000fe20000400000 */
[----:B------:R-:W-:Y:S01]  /*0610*/  FFMA R10, R28, R10, R23 ;  /* 0x0000000a1c0a7223 */ /* 0x000fe20000000017 */
[----:B------:R-:W-:Y:S01]  /*0620*/  FADD R13, RZ, -R7 ;  /* 0x80000007ff0d7221 */ /* 0x000fe20000000000 */
[----:B------:R-:W-:Y:S01]  /*0630*/  FMUL R17, R4, 1.4426950216293334961 ;  /* 0x3fb8aa3b04117820 */ /* 0x000fe20000400000 */
[----:B------:R-:W-:Y:S01]  /*0640*/  FADD R16, RZ, -R2 ;  /* 0x80000002ff107221 */ /* 0x000fe20000000000 */
[----:B------:R-:W-:Y:S01]  /*0650*/  FADD R4, RZ, -R10 ;  /* 0x8000000aff047221 */ /* 0x000fe20000000000 */
[----:B------:R-:W-:Y:S01]  /*0660*/  FFMA R23, R28, R15, R23 ;  /* 0x0000000f1c177223 */ /* 0x000fe20000000017 */
[----:B------:R-:W-:Y:S01]  /*0670*/  FMUL R13, R13, 1.4426950216293334961 ;  /* 0x3fb8aa3b0d0d7820 */ /* 0x000fe20000400000 */
[----:B------:R-:W-:Y:S01]  /*0680*/  FMUL R16, R16, 1.4426950216293334961 ;  /* 0x3fb8aa3b10107820 */ /* 0x000fe20000400000 */
[----:B------:R-:W-:Y:S01]  /*0690*/  FMUL R8, R4, 1.4426950216293334961 ;  /* 0x3fb8aa3b04087820 */ /* 0x000fe20000400000 */
[----:B------:R-:W-:-:S02]  /*06a0*/  FADD R4, RZ, -R23 ;  /* 0x80000017ff047221 */ /* 0x000fc40000000000 */
[----:B------:R-:W-:Y:S01]  /*06b0*/  FSETP.GEU.AND P2, PT, R13, -126, PT ;  /* 0xc2fc00000d00780b */ /* 0x000fe20003f4e000 */
[----:B------:R-:W-:Y:S01]  /*06c0*/  @!P0 FMUL R14, R14, 0.5 ;  /* 0x3f0000000e0e8820 */ /* 0x000fe20000400000 */
[----:B------:R-:W-:Y:S01]  /*06d0*/  FMUL R15, R4, 1.4426950216293334961 ;  /* 0x3fb8aa3b040f7820 */ /* 0x000fe20000400000 */
[----:B------:R-:W-:Y:S02]  /*06e0*/  FSETP.GEU.AND P6, PT, R16, -126, PT ;  /* 0xc2fc00001000780b */ /* 0x000fe40003fce000 */
[----:B------:R-:W-:Y:S01]  /*06f0*/  FSETP.GEU.AND P5, PT, R17, -126, PT ;  /* 0xc2fc00001100780b */ /* 0x000fe20003fae000 */
[----:B-1----:R-:W-:Y:S01]  /*0700*/  @!P4 FMUL R12, R12, R12 ;  /* 0x0000000c0c0cc220 */ /* 0x002fe20000400000 */
[----:B------:R-:W-:Y:S02]  /*0710*/  FSETP.GEU.AND P3, PT, R8, -126, PT ;  /* 0xc2fc00000800780b */ /* 0x000fe40003f6e000 */
[----:B------:R-:W-:Y:S01]  /*0720*/  FSETP.GEU.AND P4, PT, R15, -126, PT ;  /* 0xc2fc00000f00780b */ /* 0x000fe20003f8e000 */
[----:B------:R-:W0:Y:S03]  /*0730*/  MUFU.EX2 R14, R14 ;  /* 0x0000000e000e7308 */ /* 0x000e260000000800 */
[----:B------:R-:W-:-:S03]  /*0740*/  @!P2 FMUL R13, R13, 0.5 ;  /* 0x3f0000000d0da820 */ /* 0x000fc60000400000 */
[----:B------:R-:W-:Y:S02]  /*0750*/  @!P6 FMUL R16, R16, 0.5 ;  /* 0x3f0000001010e820 */ /* 0x000fe40000400000 */
[----:B------:R-:W-:Y:S01]  /*0760*/  @!P5 FMUL R17, R17, 0.5 ;  /* 0x3f0000001111d820 */ /* 0x000fe20000400000 */
[----:B------:R-:W1:Y:S01]  /*0770*/  MUFU.EX2 R13, R13 ;  /* 0x0000000d000d7308 */ /* 0x000e620000000800 */
[----:B------:R-:W-:Y:S01]  /*0780*/  @!P3 FMUL R8, R8, 0.5 ;  /* 0x3f0000000808b820 */ /* 0x000fe20000400000 */
[----:B------:R-:W-:Y:S01]  /*0790*/  FADD R19, R11, 1 ;  /* 0x3f8000000b137421 */ /* 0x000fe20000000000 */
[----:B------:R-:W-:Y:S01]  /*07a0*/  @!P4 FMUL R15, R15, 0.5 ;  /* 0x3f0000000f0fc820 */ /* 0x000fe20000400000 */
[----:B------:R-:W-:Y:S01]  /*07b0*/  FADD R4, R12, 1 ;  /* 0x3f8000000c047421 */ /* 0x000fe20000000000 */
[----:B0-----:R-:W-:-:S03]  /*07c0*/  @!P0 FMUL R14, R14, R14 ;  /* 0x0000000e0e0e8220 */ /* 0x001fc60000400000 */
[----:B------:R-:W0:Y:S01]  /*07d0*/  MUFU.EX2 R16, R16 ;  /* 0x0000001000107308 */ /* 0x000e220000000800 */
[----:B------:R-:W-:-:S07]  /*07e0*/  FSETP.GT.AND P0, PT, R19, 8.50705917302346158658e+37, PT ;  /* 0x7e8000001300780b */ /* 0x000fce0003f04000 */
[----:B------:R-:W2:Y:S08]  /*07f0*/  MUFU.EX2 R17, R17 ;  /* 0x0000001100117308 */ /* 0x000eb00000000800 */
[----:B------:R-:W3:Y:S08]  /*0800*/  MUFU.EX2 R12, R8 ;  /* 0x00000008000c7308 */ /* 0x000ef00000000800 */
[----:B------:R-:W4:Y:S01]  /*0810*/  MUFU.EX2 R18, R15 ;  /* 0x0000000f00127308 */ /* 0x000f220000000800 */
[----:B------:R-:W-:Y:S01]  /*0820*/  FSETP.GT.AND P1, PT, R4, 8.50705917302346158658e+37, PT ;  /* 0x7e8000000400780b */ /* 0x000fe20003f24000 */
[----:B-1----:R-:W-:Y:S01]  /*0830*/  @!P2 FMUL R13, R13, R13 ;  /* 0x0000000d0d0da220 */ /* 0x002fe20000400000 */
[----:B------:R-:W-:Y:S01]  /*0840*/  FADD R11, R14, 1 ;  /* 0x3f8000000e0b7421 */ /* 0x000fe20000000000 */
[----:B0-----:R-:W-:Y:S01]  /*0850*/  @!P6 FMUL R16, R16, R16 ;  /* 0x000000101010e220 */ /* 0x001fe20000400000 */
[----:B------:R-:W-:Y:S01]  /*0860*/  HFMA2.MMA R14, -RZ, RZ, 1.625, 0 ;  /* 0x3e800000ff0e7435 */ /* 0x000fe200000001ff */
[----:B------:R-:W-:Y:S01]  /*0870*/  FADD R13, R13, 1 ;  /* 0x3f8000000d0d7421 */ /* 0x000fe20000000000 */
[----:B------:R-:W-:Y:S01]  /*0880*/  @P0 FMUL R19, R19, 0.25 ;  /* 0x3e80000013130820 */ /* 0x000fe20000400000 */
[----:B--2---:R-:W-:Y:S01]  /*0890*/  @!P5 FMUL R17, R17, R17 ;  /* 0x000000111111d220 */ /* 0x004fe20000400000 */
[----:B---3--:R-:W-:Y:S01]  /*08a0*/  @!P3 FMUL R12, R12, R12 ;  /* 0x0000000c0c0cb220 */ /* 0x008fe20000400000 */
[----:B------:R-:W-:Y:S01]  /*08b0*/  FADD R20, R16, 1 ;  /* 0x3f80000010147421 */ /* 0x000fe20000000000 */
[----:B------:R-:W-:Y:S01]  /*08c0*/  FSETP.GT.AND P2, PT, R11, 8.50705917302346158658e+37, PT ;  /* 0x7e8000000b00780b */ /* 0x000fe20003f44000 */
[----:B------:R0:W-:Y:S01]  /*08d0*/  MUFU.RCP R8, R19 ;  /* 0x0000001300087308 */ /* 0x0001e20000001000 */
[----:B----4-:R-:W-:Y:S01]  /*08e0*/  @!P4 FMUL R18, R18, R18 ;  /* 0x000000121212c220 */ /* 0x010fe20000400000 */
[----:B------:R-:W-:Y:S01]  /*08f0*/  FADD R16, R17, 1 ;  /* 0x3f80000011107421 */ /* 0x000fe20000000000 */
[----:B------:R-:W-:Y:S01]  /*0900*/  FSETP.GT.AND P6, PT, R13, 8.50705917302346158658e+37, PT ;  /* 0x7e8000000d00780b */ /* 0x000fe20003fc4000 */
[----:B------:R-:W-:Y:S01]  /*0910*/  FADD R17, R12, 1 ;  /* 0x3f8000000c117421 */ /* 0x000fe20000000000 */
[----:B0-----:R-:W-:Y:S01]  /*0920*/  FADD R19, R18, 1 ;  /* 0x3f80000012137421 */ /* 0x001fe20000000000 */
[----:B------:R-:W-:Y:S01]  /*0930*/  @P1 FMUL R4, R4, 0.25 ;  /* 0x3e80000004041820 */ /* 0x000fe20000400000 */
[----:B------:R-:W-:-:S02]  /*0940*/  FSEL R21, R14, 1, P1 ;  /* 0x3f8000000e157808 */ /* 0x000fc40000800000 */
[----:B------:R-:W-:Y:S02]  /*0950*/  FSETP.GT.AND P4, PT, R16, 8.50705917302346158658e+37, PT ;  /* 0x7e8000001000780b */ /* 0x000fe40003f84000 */
[----:B------:R-:W-:Y:S02]  /*0960*/  FSETP.GT.AND P3, PT, R17, 8.50705917302346158658e+37, PT ;  /* 0x7e8000001100780b */ /* 0x000fe40003f64000 */
[----:B------:R-:W-:Y:S02]  /*0970*/  FSETP.GT.AND P1, PT, R19, 8.50705917302346158658e+37, PT ;  /* 0x7e8000001300780b */ /* 0x000fe40003f24000 */
[----:B------:R-:W-:Y:S01]  /*0980*/  FSETP.GT.AND P5, PT, R20, 8.50705917302346158658e+37, PT ;  /* 0x7e8000001400780b */ /* 0x000fe20003fa4000 */
[----:B------:R-:W-:Y:S01]  /*0990*/  @P2 FMUL R11, R11, 0.25 ;  /* 0x3e8000000b0b2820 */ /* 0x000fe20000400000 */
[----:B------:R-:W-:Y:S01]  /*09a0*/  @P6 FMUL R13, R13, 0.25 ;  /* 0x3e8000000d0d6820 */ /* 0x000fe20000400000 */
[----:B------:R-:W0:Y:S04]  /*09b0*/  MUFU.RCP R4, R4 ;  /* 0x0000000400047308 */ /* 0x000e280000001000 */
[----:B------:R-:W-:-:S02]  /*09c0*/  @P4 FMUL R16, R16, 0.25 ;  /* 0x3e80000010104820 */ /* 0x000fc40000400000 */
[----:B------:R-:W-:Y:S02]  /*09d0*/  @P3 FMUL R17, R17, 0.25 ;  /* 0x3e80000011113820 */ /* 0x000fe40000400000 */
[----:B------:R-:W1:Y:S01]  /*09e0*/  MUFU.RCP R11, R11 ;  /* 0x0000000b000b7308 */ /* 0x000e620000001000 */
[----:B------:R-:W-:Y:S01]  /*09f0*/  @P1 FMUL R19, R19, 0.25 ;  /* 0x3e80000013131820 */ /* 0x000fe20000400000 */
[----:B------:R-:W-:-:S06]  /*0a00*/  @P5 FMUL R20, R20, 0.25 ;  /* 0x3e80000014145820 */ /* 0x000fcc0000400000 */
[----:B------:R2:W3:Y:S02]  /*0a10*/  MUFU.RCP R15, R13 ;  /* 0x0000000d000f7308 */ /* 0x0004e40000001000 */
[----:B--2---:R-:W2:Y:S06]  /*0a20*/  LDC.64 R12, c[0x0][0x210] ;  /* 0x00008400ff0c7b82 */ /* 0x004eac0000000a00 */
[----:B------:R4:W5:Y:S01]  /*0a30*/  MUFU.RCP R18, R20 ;  /* 0x0000001400127308 */ /* 0x0009620000001000 */
[C---:B------:R-:W-:Y:S02]  /*0a40*/  FSEL R25, R14.reuse, 1, P0 ;  /* 0x3f8000000e197808 */ /* 0x040fe40000000000 */
[----:B------:R-:W-:-:S05]  /*0a50*/  FSEL R22, R14, 1, P2 ;  /* 0x3f8000000e167808 */ /* 0x000fca0001000000 */
[----:B------:R-:W0:Y:S08]  /*0a60*/  MUFU.RCP R16, R16 ;  /* 0x0000001000107308 */ /* 0x000e300000001000 */
[----:B------:R-:W3:Y:S08]  /*0a70*/  MUFU.RCP R17, R17 ;  /* 0x0000001100117308 */ /* 0x000ef00000001000 */
[----:B------:R-:W2:Y:S01]  /*0a80*/  MUFU.RCP R19, R19 ;  /* 0x0000001300137308 */ /* 0x000ea20000001000 */
[----:B0-----:R-:W-:Y:S01]  /*0a90*/  FMUL R4, R4, R21 ;  /* 0x0000001504047220 */ /* 0x001fe20000400000 */
[----:B------:R-:W-:Y:S01]  /*0aa0*/  FMUL R8, R8, R25 ;  /* 0x0000001908087220 */ /* 0x000fe20000400000 */
[----:B-1----:R-:W-:Y:S01]  /*0ab0*/  FMUL R11, R11, R22 ;  /* 0x000000160b0b7220 */ /* 0x002fe20000400000 */
[----:B----4-:R-:W-:-:S02]  /*0ac0*/  FSEL R20, R14, 1, P6 ;  /* 0x3f8000000e147808 */ /* 0x010fc40003000000 */
[C---:B------:R-:W-:Y:S02]  /*0ad0*/  FSEL R21, R14.reuse, 1, P5 ;  /* 0x3f8000000e157808 */ /* 0x040fe40002800000 */
[C---:B------:R-:W-:Y:S02]  /*0ae0*/  FSEL R25, R14.reuse, 1, P4 ;  /* 0x3f8000000e197808 */ /* 0x040fe40002000000 */
[C---:B------:R-:W-:Y:S02]  /*0af0*/  FSEL R22, R14.reuse, 1, P3 ;  /* 0x3f8000000e167808 */ /* 0x040fe40001800000 */
[----:B------:R-:W-:Y:S01]  /*0b00*/  FSEL R24, R14, 1, P1 ;  /* 0x3f8000000e187808 */ /* 0x000fe20000800000 */
[----:B---3--:R-:W-:Y:S01]  /*0b10*/  FMUL R14, R15, R20 ;  /* 0x000000140f0e7220 */ /* 0x008fe20000400000 */
[----:B-----5:R-:W-:Y:S01]  /*0b20*/  FMUL R15, R18, R21 ;  /* 0x00000015120f7220 */ /* 0x020fe20000400000 */
[----:B------:R-:W-:Y:S01]  /*0b30*/  FMUL R16, R16, R25 ;  /* 0x0000001910107220 */ /* 0x000fe20000400000 */
[----:B------:R-:W-:Y:S01]  /*0b40*/  FMUL R17, R17, R22 ;  /* 0x0000001611117220 */ /* 0x000fe20000400000 */
[----:B--2---:R-:W-:Y:S01]  /*0b50*/  FMUL R24, R19, R24 ;  /* 0x0000001813187220 */ /* 0x004fe20000400000 */
[----:B------:R-:W-:Y:S01]  /*0b60*/  FMUL R5, R5, R8 ;  /* 0x0000000805057220 */ /* 0x000fe20000400000 */
[----:B------:R-:W-:Y:S01]  /*0b70*/  FMUL R6, R6, R11 ;  /* 0x0000000b06067220 */ /* 0x000fe20000400000 */
[----:B------:R-:W-:-:S04]  /*0b80*/  IMAD.WIDE R12, R0, 0x4, R12 ;  /* 0x00000004000c7825 */ /* 0x000fc800078e020c */
[----:B------:R-:W-:Y:S01]  /*0b90*/  FMUL R4, R3, R4 ;  /* 0x0000000403047220 */ /* 0x000fe20000400000 */
[----:B------:R-:W-:Y:S01]  /*0ba0*/  FMUL R7, R7, R14 ;  /* 0x0000000e07077220 */ /* 0x000fe20000400000 */
[----:B------:R-:W-:Y:S01]  /*0bb0*/  FMUL R8, R2, R15 ;  /* 0x0000000f02087220 */ /* 0x000fe20000400000 */
[----:B------:R-:W-:Y:S01]  /*0bc0*/  FMUL R9, R9, R16 ;  /* 0x0000001009097220 */ /* 0x000fe20000400000 */
[----:B------:R-:W-:Y:S01]  /*0bd0*/  FMUL R10, R10, R17 ;  /* 0x000000110a0a7220 */ /* 0x000fe20000400000 */
[----:B------:R-:W-:Y:S01]  /*0be0*/  FMUL R11, R23, R24 ;  /* 0x00000018170b7220 */ /* 0x000fe20000400000 */
[----:B------:R-:W-:Y:S04]  /*0bf0*/  STG.E.128 desc[UR4][R12.64], R4 ;  /* 0x000000040c007986 */ /* 0x000fe8000c101d04 */
[----:B------:R-:W-:Y:S01]  /*0c00*/  STG.E.128 desc[UR4][R12.64+0x800], R8 ;  /* 0x000800080c007986 */ /* 0x000fe2000c101d04 */
[----:B------:R-:W-:Y:S05]  /*0c10*/  EXIT ;  /* 0x000000000000794d */ /* 0x000fea0003800000 */
.L_x_0:
[----:B------:R-:W-:-:S00]  /*0c20*/  BRA `(.L_x_0) ;  /* 0xfffffffc00fc7947 */ /* 0x000fc0000383ffff */
[----:B------:R-:W-:-:S00]  /*0c30*/  NOP ;  /* 0x0000000000007918 */ /* 0x000fc00000000000 */
        /* <DEDUP_REMOVED lines=12> */
.L_x_1:


//--------------------- .nv.constant0.triton_poi_fused_native_group_norm_silu_4 --------------------------
	.section	.nv.constant0.triton_poi_fused_native_group_norm_silu_4,"a",@progbits
	.sectionflags	@""
	.align	4
.nv.constant0.triton_poi_fused_native_group_norm_silu_4:
	.zero		588
